//
// Generated by NVIDIA NVVM Compiler
//
// Compiler Build ID: CL-36424714
// Cuda compilation tools, release 13.0, V13.0.88
// Based on NVVM 20.0.0
//

.version 9.0
.target sm_100
.address_size 64

	// .globl	uniform_double
.global .align 4 .b8 precalc_xorwow_matrix[102400];
.global .align 4 .b8 precalc_xorwow_offset_matrix[102400];
.global .align 4 .b8 mrg32k3aM1[2304];
.global .align 4 .b8 mrg32k3aM2[2304];
.global .align 4 .b8 mrg32k3aM1SubSeq[2016];
.global .align 4 .b8 mrg32k3aM2SubSeq[2016];
.global .align 4 .b8 mrg32k3aM1Seq[2304];
.global .align 4 .b8 mrg32k3aM2Seq[2304];
.const .align 8 .b8 __cr_lgamma_table[72];

.visible .entry uniform_double(
	.param .u32 uniform_double_param_0,
	.param .f64 uniform_double_param_1,
	.param .f64 uniform_double_param_2,
	.param .u64 .ptr .align 1 uniform_double_param_3
)
{
	.reg .pred 	%p<3>;
	.reg .b32 	%r<11>;
	.reg .b64 	%rd<5>;
	.reg .b64 	%fd<8>;

	ld.param.u32 	%r6, [uniform_double_param_0];
	ld.param.f64 	%fd1, [uniform_double_param_1];
	ld.param.f64 	%fd2, [uniform_double_param_2];
	ld.param.u64 	%rd2, [uniform_double_param_3];
	mov.u32 	%r7, %tid.x;
	mov.u32 	%r8, %ctaid.x;
	mov.u32 	%r1, %ntid.x;
	mad.lo.s32 	%r10, %r8, %r1, %r7;
	setp.ge.s32 	%p1, %r10, %r6;
	@%p1 bra 	$L__BB0_3;
	mov.u32 	%r9, %nctaid.x;
	mul.lo.s32 	%r3, %r1, %r9;
	cvta.to.global.u64 	%rd1, %rd2;
$L__BB0_2:
	mul.wide.s32 	%rd3, %r10, 8;
	add.s64 	%rd4, %rd1, %rd3;
	ld.global.f64 	%fd3, [%rd4];
	mov.f64 	%fd4, 0d3FF0000000000000;
	sub.f64 	%fd5, %fd4, %fd3;
	mul.f64 	%fd6, %fd1, %fd5;
	fma.rn.f64 	%fd7, %fd2, %fd3, %fd6;
	st.global.f64 	[%rd4], %fd7;
	add.s32 	%r10, %r10, %r3;
	setp.lt.s32 	%p2, %r10, %r6;
	@%p2 bra 	$L__BB0_2;
$L__BB0_3:
	ret;

}


// ===== COMPILED SASS (sm_100) =====

	.target	sm_100

	.elftype	@"ET_EXEC"


//--------------------- .note.nv.tkinfo           --------------------------
	.section	.note.nv.tkinfo,"",@"SHT_NOTE"
	.sectionflags	@"SHF_NOTE_NV_TKINFO"
	.tkinfo
        /*0018*/ 	.word	0x00000002
        /*0030*/ 	.string	""
        /*0030*/ 	.string	"ptxas"
        /*0030*/ 	.string	"Cuda compilation tools, release 13.0, V13.0.88"
        /*0030*/ 	.string	"Build cuda_13.0.r13.0/compiler.36424714_0"
        /*0030*/ 	.string	"-arch sm_100 -m 64 "



//--------------------- .note.nv.cuinfo           --------------------------
	.section	.note.nv.cuinfo,"",@"SHT_NOTE"
	.sectionflags	@"SHF_NOTE_NV_CUINFO"
        /*0018*/ 	.short	0x0002
        /*001a*/ 	.short	0x0064
        /*001c*/ 	.short	0x0082
	.zero		2


//--------------------- .nv.info                  --------------------------
	.section	.nv.info,"",@"SHT_CUDA_INFO"
	.align	4


	//----- nvinfo : EIATTR_REGCOUNT
	.align		4
        /*0000*/ 	.byte	0x04, 0x2f
        /*0002*/ 	.short	(.L_10 - .L_9)
	.align		4
.L_9:
        /*0004*/ 	.word	index@(uniform_double)
        /*0008*/ 	.word	0x00000010


	//----- nvinfo : EIATTR_FRAME_SIZE
	.align		4
.L_10:
        /*000c*/ 	.byte	0x04, 0x11
        /*000e*/ 	.short	(.L_12 - .L_11)
	.align		4
.L_11:
        /*0010*/ 	.word	index@(uniform_double)
        /*0014*/ 	.word	0x00000000


	//----- nvinfo : EIATTR_MIN_STACK_SIZE
	.align		4
.L_12:
        /*0018*/ 	.byte	0x04, 0x12
        /*001a*/ 	.short	(.L_14 - .L_13)
	.align		4
.L_13:
        /*001c*/ 	.word	index@(uniform_double)
        /*0020*/ 	.word	0x00000000
.L_14:


//--------------------- .nv.compat                --------------------------
	.section	.nv.compat,"",@"SHT_CUDA_COMPAT_INFO"
	.align	4
        /*0000*/ 	.byte	0x02, 0x09, 0x00, 0x00, 0x02, 0x02, 0x01, 0x00, 0x02, 0x05, 0x05, 0x00, 0x03, 0x07, 0x01, 0x01
        /*0010*/ 	.byte	0x02, 0x03, 0x00, 0x00, 0x02, 0x06, 0x01, 0x00, 0x04, 0x0b, 0x08, 0x00, 0x01, 0x00, 0x00, 0x00
        /*0020*/ 	.byte	0x00, 0x00, 0x00, 0x00


//--------------------- .nv.info.uniform_double   --------------------------
	.section	.nv.info.uniform_double,"",@"SHT_CUDA_INFO"
	.sectionflags	@""
	.align	4


	//----- nvinfo : EIATTR_CUDA_API_VERSION
	.align		4
        /*0000*/ 	.byte	0x04, 0x37
        /*0002*/ 	.short	(.L_16 - .L_15)
.L_15:
        /*0004*/ 	.word	0x00000082


	//----- nvinfo : EIATTR_KPARAM_INFO
	.align		4
.L_16:
        /*0008*/ 	.byte	0x04, 0x17
        /*000a*/ 	.short	(.L_18 - .L_17)
.L_17:
        /*000c*/ 	.word	0x00000000
        /*0010*/ 	.short	0x0003
        /*0012*/ 	.short	0x0018
        /*0014*/ 	.byte	0x00, 0xf5, 0x21, 0x00


	//----- nvinfo : EIATTR_KPARAM_INFO
	.align		4
.L_18:
        /*0018*/ 	.byte	0x04, 0x17
        /*001a*/ 	.short	(.L_20 - .L_19)
.L_19:
        /*001c*/ 	.word	0x00000000
        /*0020*/ 	.short	0x0002
        /*0022*/ 	.short	0x0010
        /*0024*/ 	.byte	0x00, 0xf0, 0x21, 0x00


	//----- nvinfo : EIATTR_KPARAM_INFO
	.align		4
.L_20:
        /*0028*/ 	.byte	0x04, 0x17
        /*002a*/ 	.short	(.L_22 - .L_21)
.L_21:
        /*002c*/ 	.word	0x00000000
        /*0030*/ 	.short	0x0001
        /*0032*/ 	.short	0x0008
        /*0034*/ 	.byte	0x00, 0xf0, 0x21, 0x00


	//----- nvinfo : EIATTR_KPARAM_INFO
	.align		4
.L_22:
        /*0038*/ 	.byte	0x04, 0x17
        /*003a*/ 	.short	(.L_24 - .L_23)
.L_23:
        /*003c*/ 	.word	0x00000000
        /*0040*/ 	.short	0x0000
        /*0042*/ 	.short	0x0000
        /*0044*/ 	.byte	0x00, 0xf0, 0x11, 0x00


	//----- nvinfo : EIATTR_SPARSE_MMA_MASK
	.align		4
.L_24:
        /*0048*/ 	.byte	0x03, 0x50
        /*004a*/ 	.short	0x0000


	//----- nvinfo : EIATTR_MAXREG_COUNT
	.align		4
        /*004c*/ 	.byte	0x03, 0x1b
        /*004e*/ 	.short	0x00ff


	//----- nvinfo : EIATTR_MERCURY_ISA_VERSION
	.align		4
        /*0050*/ 	.byte	0x03, 0x5f
        /*0052*/ 	.short	0x0101


	//----- nvinfo : EIATTR_VRC_CTA_INIT_COUNT
	.align		4
        /*0054*/ 	.byte	0x02, 0x4a
	.zero		1
	.zero		1


	//----- nvinfo : EIATTR_EXIT_INSTR_OFFSETS
	.align		4
        /*0058*/ 	.byte	0x04, 0x1c
        /*005a*/ 	.short	(.L_26 - .L_25)


	//   ....[0]....
.L_25:
        /*005c*/ 	.word	0x00000070


	//   ....[1]....
        /*0060*/ 	.word	0x00000170


	//----- nvinfo : EIATTR_CRS_STACK_SIZE
	.align		4
.L_26:
        /*0064*/ 	.byte	0x04, 0x1e
        /*0066*/ 	.short	(.L_28 - .L_27)
.L_27:
        /*0068*/ 	.word	0x00000000


	//----- nvinfo : EIATTR_CBANK_PARAM_SIZE
	.align		4
.L_28:
        /*006c*/ 	.byte	0x03, 0x19
        /*006e*/ 	.short	0x0020


	//----- nvinfo : EIATTR_PARAM_CBANK
	.align		4
        /*0070*/ 	.byte	0x04, 0x0a
        /*0072*/ 	.short	(.L_30 - .L_29)
	.align		4
.L_29:
        /*0074*/ 	.word	index@(.nv.constant0.uniform_double)
        /*0078*/ 	.short	0x0380
        /*007a*/ 	.short	0x0020


	//----- nvinfo : EIATTR_SW_WAR
	.align		4
.L_30:
        /*007c*/ 	.byte	0x04, 0x36
        /*007e*/ 	.short	(.L_32 - .L_31)
.L_31:
        /*0080*/ 	.word	0x00000008
.L_32:


//--------------------- .nv.callgraph             --------------------------
	.section	.nv.callgraph,"",@"SHT_CUDA_CALLGRAPH"
	.align	4
	.sectionentsize	8
	.align		4
        /*0000*/ 	.word	0x00000000
	.align		4
        /*0004*/ 	.word	0xffffffff
	.align		4
        /*0008*/ 	.word	0x00000000
	.align		4
        /*000c*/ 	.word	0xfffffffe
	.align		4
        /*0010*/ 	.word	0x00000000
	.align		4
        /*0014*/ 	.word	0xfffffffd
	.align		4
        /*0018*/ 	.word	0x00000000
	.align		4
        /*001c*/ 	.word	0xfffffffc


//--------------------- .nv.constant4             --------------------------
	.section	.nv.constant4,"a",@progbits
	.align	8
	.align		8
.nv.constant4:
        /*0000*/ 	.dword	precalc_xorwow_matrix
	.align		8
        /*0008*/ 	.dword	precalc_xorwow_offset_matrix
	.align		8
        /*0010*/ 	.dword	mrg32k3aM1
	.align		8
        /*0018*/ 	.dword	mrg32k3aM2
	.align		8
        /*0020*/ 	.dword	mrg32k3aM1SubSeq
	.align		8
        /*0028*/ 	.dword	mrg32k3aM2SubSeq
	.align		8
        /*0030*/ 	.dword	mrg32k3aM1Seq
	.align		8
        /*0038*/ 	.dword	mrg32k3aM2Seq


//--------------------- .nv.constant3             --------------------------
	.section	.nv.constant3,"a",@progbits
	.align	8
.nv.constant3:
	.type		__cr_lgamma_table,@object
	.size		__cr_lgamma_table,(.L_8 - __cr_lgamma_table)
__cr_lgamma_table:
        /*0000*/ 	.byte	0x00, 0x00, 0x00, 0x00, 0x00, 0x00, 0x00, 0x00, 0x00, 0x00, 0x00, 0x00, 0x00, 0x00, 0x00, 0x00
        /*0010*/ 	.byte	0xef, 0x39, 0xfa, 0xfe, 0x42, 0x2e, 0xe6, 0x3f, 0x02, 0x20, 0x2a, 0xfa, 0x0b, 0xab, 0xfc, 0x3f
        /*0020*/ 	.byte	0xf9, 0x2c, 0x92, 0x7c, 0xa7, 0x6c, 0x09, 0x40, 0xc9, 0x79, 0x44, 0x3c, 0x64, 0x26, 0x13, 0x40
        /*0030*/ 	.byte	0xca, 0x01, 0xcf, 0x3a, 0x27, 0x51, 0x1a, 0x40, 0x30, 0xcc, 0x2d, 0xf3, 0xe1, 0x0c, 0x21, 0x40
        /*0040*/ 	.byte	0x0d, 0xb7, 0xfc, 0x82, 0x8e, 0x35, 0x25, 0x40
.L_8:


//--------------------- .text.uniform_double      --------------------------
	.section	.text.uniform_double,"ax",@progbits
	.align	128
        .global         uniform_double
        .type           uniform_double,@function
        .size           uniform_double,(.L_x_2 - uniform_double)
        .other          uniform_double,@"STO_CUDA_ENTRY STV_DEFAULT"
uniform_double:
.text.uniform_double:
[----:B------:R-:W-:Y:S01]  /*0000*/  LDC R1, c[0x0][0x37c] ;  /* 0x0000df00ff017b82 */ /* 0x000fe20000000800 */
[----:B------:R-:W0:Y:S07]  /*0010*/  S2R R0, SR_TID.X ;  /* 0x0000000000007919 */ /* 0x000e2e0000002100 */
[----:B------:R-:W0:Y:S01]  /*0020*/  S2UR UR4, SR_CTAID.X ;  /* 0x00000000000479c3 */ /* 0x000e220000002500 */
[----:B------:R-:W1:Y:S07]  /*0030*/  LDCU UR5, c[0x0][0x380] ;  /* 0x00007000ff0577ac */ /* 0x000e6e0008000800 */
[----:B------:R-:W0:Y:S02]  /*0040*/  LDC R13, c[0x0][0x360] ;  /* 0x0000d800ff0d7b82 */ /* 0x000e240000000800 */
[----:B0-----:R-:W-:-:S05]  /*0050*/  IMAD R0, R13, UR4, R0 ;  /* 0x000000040d007c24 */ /* 0x001fca000f8e0200 */
[----:B-1----:R-:W-:-:S13]  /*0060*/  ISETP.GE.AND P0, PT, R0, UR5, PT ;  /* 0x0000000500007c0c */ /* 0x002fda000bf06270 */
[----:B------:R-:W-:Y:S05]  /*0070*/  @P0 EXIT ;  /* 0x000000000000094d */ /* 0x000fea0003800000 */
[----:B------:R-:W0:Y:S01]  /*0080*/  LDC.64 R10, c[0x0][0x390] ;  /* 0x0000e400ff0a7b82 */ /* 0x000e220000000a00 */
[----:B------:R-:W1:Y:S01]  /*0090*/  LDCU UR4, c[0x0][0x370] ;  /* 0x00006e00ff0477ac */ /* 0x000e620008000800 */
[----:B------:R-:W2:Y:S06]  /*00a0*/  LDCU.64 UR6, c[0x0][0x358] ;  /* 0x00006b00ff0677ac */ /* 0x000eac0008000a00 */
[----:B------:R-:W3:Y:S01]  /*00b0*/  LDC.64 R8, c[0x0][0x398] ;  /* 0x0000e600ff087b82 */ /* 0x000ee20000000a00 */
[----:B------:R-:W4:Y:S01]  /*00c0*/  LDCU.64 UR8, c[0x0][0x388] ;  /* 0x00007100ff0877ac */ /* 0x000f220008000a00 */
[----:B-1----:R-:W-:-:S07]  /*00d0*/  IMAD R13, R13, UR4, RZ ;  /* 0x000000040d0d7c24 */ /* 0x002fce000f8e02ff */
.L_x_0:
[----:B-1-3--:R-:W-:-:S05]  /*00e0*/  IMAD.WIDE R2, R0, 0x8, R8 ;  /* 0x0000000800027825 */ /* 0x00afca00078e0208 */
[----:B--2---:R-:W2:Y:S01]  /*00f0*/  LDG.E.64 R4, desc[UR6][R2.64] ;  /* 0x0000000602047981 */ /* 0x004ea2000c1e1b00 */
[----:B------:R-:W-:-:S04]  /*0100*/  IADD3 R0, PT, PT, R13, R0, RZ ;  /* 0x000000000d007210 */ /* 0x000fc80007ffe0ff */
[----:B------:R-:W-:Y:S01]  /*0110*/  ISETP.GE.AND P0, PT, R0, UR5, PT ;  /* 0x0000000500007c0c */ /* 0x000fe2000bf06270 */
[----:B--2---:R-:W-:-:S08]  /*0120*/  DADD R6, -R4, 1 ;  /* 0x3ff0000004067429 */ /* 0x004fd00000000100 */
[----:B----4-:R-:W-:-:S08]  /*0130*/  DMUL R6, R6, UR8 ;  /* 0x0000000806067c28 */ /* 0x010fd00008000000 */
[----:B0-----:R-:W-:-:S07]  /*0140*/  DFMA R6, R4, R10, R6 ;  /* 0x0000000a0406722b */ /* 0x001fce0000000006 */
[----:B------:R1:W-:Y:S01]  /*0150*/  STG.E.64 desc[UR6][R2.64], R6 ;  /* 0x0000000602007986 */ /* 0x0003e2000c101b06 */
[----:B------:R-:W-:Y:S05]  /*0160*/  @!P0 BRA `(.L_x_0) ;  /* 0xfffffffc00dc8947 */ /* 0x000fea000383ffff */
[----:B------:R-:W-:Y:S05]  /*0170*/  EXIT ;  /* 0x000000000000794d */ /* 0x000fea0003800000 */
.L_x_1:
[----:B------:R-:W-:-:S00]  /*0180*/  BRA `(.L_x_1) ;  /* 0xfffffffc00fc7947 */ /* 0x000fc0000383ffff */
[----:B------:R-:W-:-:S00]  /*0190*/  NOP ;  /* 0x0000000000007918 */ /* 0x000fc00000000000 */
        /* <DEDUP_REMOVED lines=14> */
.L_x_2:


//--------------------- .nv.global.init           --------------------------
	.section	.nv.global.init,"aw",@progbits
	.align	4
.nv.global.init:
	.type		mrg32k3aM1SubSeq,@object
	.size		mrg32k3aM1SubSeq,(mrg32k3aM2SubSeq - mrg32k3aM1SubSeq)
mrg32k3aM1SubSeq:
        /*0000*/ 	.byte	0x0b, 0xcc, 0xee, 0x04, 0x73, 0x29, 0x8b, 0x6f, 0xf6, 0x53, 0x03, 0xf6, 0x23, 0xf6, 0xea, 0xda
        /* <DEDUP_REMOVED lines=125> */
	.type		mrg32k3aM2SubSeq,@object
	.size		mrg32k3aM2SubSeq,(mrg32k3aM1 - mrg32k3aM2SubSeq)
mrg32k3aM2SubSeq:
        /* <DEDUP_REMOVED lines=126> */
	.type		mrg32k3aM1,@object
	.size		mrg32k3aM1,(mrg32k3aM1Seq - mrg32k3aM1)
mrg32k3aM1:
        /* <DEDUP_REMOVED lines=144> */
	.type		mrg32k3aM1Seq,@object
	.size		mrg32k3aM1Seq,(mrg32k3aM2 - mrg32k3aM1Seq)
mrg32k3aM1Seq:
        /* <DEDUP_REMOVED lines=144> */
	.type		mrg32k3aM2,@object
	.size		mrg32k3aM2,(mrg32k3aM2Seq - mrg32k3aM2)
mrg32k3aM2:
        /* <DEDUP_REMOVED lines=144> */
	.type		mrg32k3aM2Seq,@object
	.size		mrg32k3aM2Seq,(precalc_xorwow_matrix - mrg32k3aM2Seq)
mrg32k3aM2Seq:
        /* <DEDUP_REMOVED lines=144> */
	.type		precalc_xorwow_matrix,@object
	.size		precalc_xorwow_matrix,(precalc_xorwow_offset_matrix - precalc_xorwow_matrix)
precalc_xorwow_matrix:
        /* <DEDUP_REMOVED lines=6400> */
	.type		precalc_xorwow_offset_matrix,@object
	.size		precalc_xorwow_offset_matrix,(.L_1 - precalc_xorwow_offset_matrix)
precalc_xorwow_offset_matrix:
        /* <DEDUP_REMOVED lines=6400> */
.L_1:


//--------------------- .nv.shared.reserved.0     --------------------------
	.section	.nv.shared.reserved.0,"aw",@nobits
	.weak		__nv_reservedSMEM_offset_0_alias
	.size		__nv_reservedSMEM_offset_0_alias, 0, 64
	.other		__nv_reservedSMEM_offset_0_alias,@"STO_CUDA_RESERVED_SHARED STV_DEFAULT"
__nv_reservedSMEM_offset_0_alias:
	.zero		0
	.zero		64


//--------------------- .nv.constant0.uniform_double --------------------------
	.section	.nv.constant0.uniform_double,"a",@progbits
	.sectionflags	@""
	.align	4
.nv.constant0.uniform_double:
	.zero		928


//--------------------- SYMBOLS --------------------------

	.type		.nv.reservedSmem.offset0,@object
	.size		.nv.reservedSmem.offset0,0x4
